//
// Generated by NVIDIA NVVM Compiler
//
// Compiler Build ID: CL-36424714
// Cuda compilation tools, release 13.0, V13.0.88
// Based on NVVM 20.0.0
//

.version 9.0
.target sm_100
.address_size 64

	// .globl	_Z9gpu_applyPK1NPKfPf

.visible .entry _Z9gpu_applyPK1NPKfPf(
	.param .u64 .ptr .align 1 _Z9gpu_applyPK1NPKfPf_param_0,
	.param .u64 .ptr .align 1 _Z9gpu_applyPK1NPKfPf_param_1,
	.param .u64 .ptr .align 1 _Z9gpu_applyPK1NPKfPf_param_2
)
{
	.reg .pred 	%p<7>;
	.reg .b32 	%r<53>;
	.reg .b32 	%f<39>;
	.reg .b64 	%rd<34>;
	.reg .b64 	%fd<11>;

	ld.param.u64 	%rd4, [_Z9gpu_applyPK1NPKfPf_param_0];
	ld.param.u64 	%rd5, [_Z9gpu_applyPK1NPKfPf_param_1];
	ld.param.u64 	%rd6, [_Z9gpu_applyPK1NPKfPf_param_2];
	cvta.to.global.u64 	%rd1, %rd6;
	cvta.to.global.u64 	%rd2, %rd5;
	cvta.to.global.u64 	%rd3, %rd4;
	ld.global.u32 	%r6, [%rd3];
	cvt.rn.f64.s32 	%fd1, %r6;
	rcp.rn.f64 	%fd2, %fd1;
	cvt.rn.f32.f64 	%f4, %fd2;
	ld.global.u32 	%r7, [%rd3+4];
	cvt.rn.f64.s32 	%fd3, %r7;
	rcp.rn.f64 	%fd4, %fd3;
	cvt.rn.f32.f64 	%f5, %fd4;
	ld.global.u32 	%r8, [%rd3+8];
	cvt.rn.f64.s32 	%fd5, %r8;
	rcp.rn.f64 	%fd6, %fd5;
	cvt.rn.f32.f64 	%f6, %fd6;
	mul.f32 	%f7, %f4, %f4;
	rcp.rn.f32 	%f1, %f7;
	mul.f32 	%f8, %f5, %f5;
	rcp.rn.f32 	%f2, %f8;
	mul.f32 	%f9, %f6, %f6;
	rcp.rn.f32 	%f10, %f9;
	mov.u32 	%r9, %ctaid.x;
	mov.u32 	%r10, %tid.x;
	mad.lo.s32 	%r1, %r9, 5, %r10;
	mov.u32 	%r11, %ctaid.y;
	mov.u32 	%r12, %tid.y;
	mad.lo.s32 	%r2, %r11, 5, %r12;
	mov.u32 	%r13, %ctaid.z;
	mov.u32 	%r14, %tid.z;
	mad.lo.s32 	%r3, %r13, 5, %r14;
	add.f32 	%f11, %f1, %f2;
	mul.f32 	%f3, %f10, 0f461C4000;
	add.f32 	%f12, %f11, %f3;
	cvt.f64.f32 	%fd7, %f12;
	fma.rn.f64 	%fd8, %fd7, 0d4000000000000000, 0d0000000000000000;
	mad.lo.s32 	%r15, %r7, %r1, %r2;
	mad.lo.s32 	%r16, %r15, %r8, %r3;
	mul.wide.s32 	%rd7, %r16, 4;
	add.s64 	%rd8, %rd2, %rd7;
	ld.global.f32 	%f13, [%rd8];
	cvt.f64.f32 	%fd9, %f13;
	mul.f64 	%fd10, %fd8, %fd9;
	cvt.rn.f32.f64 	%f14, %fd10;
	add.s64 	%rd9, %rd1, %rd7;
	st.global.f32 	[%rd9], %f14;
	setp.lt.s32 	%p1, %r1, 1;
	@%p1 bra 	$L__BB0_2;
	ld.global.u32 	%r17, [%rd3+8];
	ld.global.u32 	%r18, [%rd3+4];
	add.s32 	%r19, %r1, -1;
	mad.lo.s32 	%r20, %r18, %r19, %r2;
	mad.lo.s32 	%r21, %r20, %r17, %r3;
	mul.wide.s32 	%rd10, %r21, 4;
	add.s64 	%rd11, %rd2, %rd10;
	ld.global.f32 	%f15, [%rd11];
	add.s32 	%r22, %r20, %r18;
	mad.lo.s32 	%r23, %r22, %r17, %r3;
	mul.wide.s32 	%rd12, %r23, 4;
	add.s64 	%rd13, %rd1, %rd12;
	ld.global.f32 	%f16, [%rd13];
	mul.f32 	%f17, %f1, %f15;
	sub.f32 	%f18, %f16, %f17;
	st.global.f32 	[%rd13], %f18;
$L__BB0_2:
	ld.global.u32 	%r24, [%rd3];
	add.s32 	%r25, %r24, -1;
	setp.ge.s32 	%p2, %r1, %r25;
	@%p2 bra 	$L__BB0_4;
	ld.global.u32 	%r26, [%rd3+8];
	ld.global.u32 	%r27, [%rd3+4];
	mad.lo.s32 	%r28, %r27, %r1, %r2;
	add.s32 	%r29, %r28, %r27;
	mad.lo.s32 	%r30, %r29, %r26, %r3;
	mul.wide.s32 	%rd14, %r30, 4;
	add.s64 	%rd15, %rd2, %rd14;
	ld.global.f32 	%f19, [%rd15];
	mad.lo.s32 	%r31, %r28, %r26, %r3;
	mul.wide.s32 	%rd16, %r31, 4;
	add.s64 	%rd17, %rd1, %rd16;
	ld.global.f32 	%f20, [%rd17];
	mul.f32 	%f21, %f1, %f19;
	sub.f32 	%f22, %f20, %f21;
	st.global.f32 	[%rd17], %f22;
$L__BB0_4:
	setp.eq.s32 	%p3, %r2, 0;
	@%p3 bra 	$L__BB0_6;
	ld.global.u32 	%r32, [%rd3+8];
	ld.global.u32 	%r33, [%rd3+4];
	mad.lo.s32 	%r34, %r33, %r1, %r2;
	add.s32 	%r35, %r34, -1;
	mad.lo.s32 	%r36, %r35, %r32, %r3;
	mul.wide.s32 	%rd18, %r36, 4;
	add.s64 	%rd19, %rd2, %rd18;
	ld.global.f32 	%f23, [%rd19];
	add.s32 	%r37, %r36, %r32;
	mul.wide.s32 	%rd20, %r37, 4;
	add.s64 	%rd21, %rd1, %rd20;
	ld.global.f32 	%f24, [%rd21];
	mul.f32 	%f25, %f2, %f23;
	sub.f32 	%f26, %f24, %f25;
	st.global.f32 	[%rd21], %f26;
$L__BB0_6:
	ld.global.u32 	%r4, [%rd3+4];
	add.s32 	%r38, %r4, -1;
	setp.ge.s32 	%p4, %r2, %r38;
	@%p4 bra 	$L__BB0_8;
	ld.global.u32 	%r39, [%rd3+8];
	mad.lo.s32 	%r40, %r4, %r1, %r2;
	mad.lo.s32 	%r41, %r40, %r39, %r3;
	add.s32 	%r42, %r41, %r39;
	mul.wide.s32 	%rd22, %r42, 4;
	add.s64 	%rd23, %rd2, %rd22;
	ld.global.f32 	%f27, [%rd23];
	mul.wide.s32 	%rd24, %r41, 4;
	add.s64 	%rd25, %rd1, %rd24;
	ld.global.f32 	%f28, [%rd25];
	mul.f32 	%f29, %f2, %f27;
	sub.f32 	%f30, %f28, %f29;
	st.global.f32 	[%rd25], %f30;
$L__BB0_8:
	setp.eq.s32 	%p5, %r3, 0;
	@%p5 bra 	$L__BB0_10;
	ld.global.u32 	%r43, [%rd3+8];
	ld.global.u32 	%r44, [%rd3+4];
	mad.lo.s32 	%r45, %r44, %r1, %r2;
	mad.lo.s32 	%r46, %r45, %r43, %r3;
	add.s32 	%r47, %r46, -1;
	mul.wide.s32 	%rd26, %r47, 4;
	add.s64 	%rd27, %rd2, %rd26;
	ld.global.f32 	%f31, [%rd27];
	mul.f32 	%f32, %f3, %f31;
	mul.wide.s32 	%rd28, %r46, 4;
	add.s64 	%rd29, %rd1, %rd28;
	ld.global.f32 	%f33, [%rd29];
	sub.f32 	%f34, %f33, %f32;
	st.global.f32 	[%rd29], %f34;
$L__BB0_10:
	ld.global.u32 	%r5, [%rd3+8];
	add.s32 	%r48, %r5, -1;
	setp.ge.s32 	%p6, %r3, %r48;
	@%p6 bra 	$L__BB0_12;
	ld.global.u32 	%r49, [%rd3+4];
	mad.lo.s32 	%r50, %r49, %r1, %r2;
	mad.lo.s32 	%r51, %r50, %r5, %r3;
	add.s32 	%r52, %r51, 1;
	mul.wide.s32 	%rd30, %r52, 4;
	add.s64 	%rd31, %rd2, %rd30;
	ld.global.f32 	%f35, [%rd31];
	mul.f32 	%f36, %f3, %f35;
	mul.wide.s32 	%rd32, %r51, 4;
	add.s64 	%rd33, %rd1, %rd32;
	ld.global.f32 	%f37, [%rd33];
	sub.f32 	%f38, %f37, %f36;
	st.global.f32 	[%rd33], %f38;
$L__BB0_12:
	ret;

}


// ===== COMPILED SASS (sm_100) =====

	.target	sm_100

	.elftype	@"ET_EXEC"


//--------------------- .note.nv.tkinfo           --------------------------
	.section	.note.nv.tkinfo,"",@"SHT_NOTE"
	.sectionflags	@"SHF_NOTE_NV_TKINFO"
	.tkinfo
        /*0018*/ 	.word	0x00000002
        /*0030*/ 	.string	""
        /*0030*/ 	.string	"ptxas"
        /*0030*/ 	.string	"Cuda compilation tools, release 13.0, V13.0.88"
        /*0030*/ 	.string	"Build cuda_13.0.r13.0/compiler.36424714_0"
        /*0030*/ 	.string	"-arch sm_100 -m 64 "



//--------------------- .note.nv.cuinfo           --------------------------
	.section	.note.nv.cuinfo,"",@"SHT_NOTE"
	.sectionflags	@"SHF_NOTE_NV_CUINFO"
        /*0018*/ 	.short	0x0002
        /*001a*/ 	.short	0x0064
        /*001c*/ 	.short	0x0082
	.zero		2


//--------------------- .nv.info                  --------------------------
	.section	.nv.info,"",@"SHT_CUDA_INFO"
	.align	4


	//----- nvinfo : EIATTR_REGCOUNT
	.align		4
        /*0000*/ 	.byte	0x04, 0x2f
        /*0002*/ 	.short	(.L_1 - .L_0)
	.align		4
.L_0:
        /*0004*/ 	.word	index@(_Z9gpu_applyPK1NPKfPf)
        /*0008*/ 	.word	0x0000001a


	//----- nvinfo : EIATTR_FRAME_SIZE
	.align		4
.L_1:
        /*000c*/ 	.byte	0x04, 0x11
        /*000e*/ 	.short	(.L_3 - .L_2)
	.align		4
.L_2:
        /*0010*/ 	.word	index@($__internal_1_$__cuda_sm20_rcp_rn_f32_slowpath)
        /*0014*/ 	.word	0x00000000


	//----- nvinfo : EIATTR_FRAME_SIZE
	.align		4
.L_3:
        /*0018*/ 	.byte	0x04, 0x11
        /*001a*/ 	.short	(.L_5 - .L_4)
	.align		4
.L_4:
        /*001c*/ 	.word	index@($__internal_0_$__cuda_sm20_dblrcp_rn_slowpath_v3)
        /*0020*/ 	.word	0x00000000


	//----- nvinfo : EIATTR_FRAME_SIZE
	.align		4
.L_5:
        /*0024*/ 	.byte	0x04, 0x11
        /*0026*/ 	.short	(.L_7 - .L_6)
	.align		4
.L_6:
        /*0028*/ 	.word	index@(_Z9gpu_applyPK1NPKfPf)
        /*002c*/ 	.word	0x00000000


	//----- nvinfo : EIATTR_MIN_STACK_SIZE
	.align		4
.L_7:
        /*0030*/ 	.byte	0x04, 0x12
        /*0032*/ 	.short	(.L_9 - .L_8)
	.align		4
.L_8:
        /*0034*/ 	.word	index@(_Z9gpu_applyPK1NPKfPf)
        /*0038*/ 	.word	0x00000000
.L_9:


//--------------------- .nv.compat                --------------------------
	.section	.nv.compat,"",@"SHT_CUDA_COMPAT_INFO"
	.align	4
        /*0000*/ 	.byte	0x02, 0x09, 0x00, 0x00, 0x02, 0x02, 0x01, 0x00, 0x02, 0x05, 0x05, 0x00, 0x03, 0x07, 0x01, 0x01
        /*0010*/ 	.byte	0x02, 0x03, 0x00, 0x00, 0x02, 0x06, 0x01, 0x00, 0x04, 0x0b, 0x08, 0x00, 0x01, 0x00, 0x00, 0x00
        /*0020*/ 	.byte	0x00, 0x00, 0x00, 0x00


//--------------------- .nv.info._Z9gpu_applyPK1NPKfPf --------------------------
	.section	.nv.info._Z9gpu_applyPK1NPKfPf,"",@"SHT_CUDA_INFO"
	.sectionflags	@""
	.align	4


	//----- nvinfo : EIATTR_CUDA_API_VERSION
	.align		4
        /*0000*/ 	.byte	0x04, 0x37
        /*0002*/ 	.short	(.L_11 - .L_10)
.L_10:
        /*0004*/ 	.word	0x00000082


	//----- nvinfo : EIATTR_KPARAM_INFO
	.align		4
.L_11:
        /*0008*/ 	.byte	0x04, 0x17
        /*000a*/ 	.short	(.L_13 - .L_12)
.L_12:
        /*000c*/ 	.word	0x00000000
        /*0010*/ 	.short	0x0002
        /*0012*/ 	.short	0x0010
        /*0014*/ 	.byte	0x00, 0xf5, 0x21, 0x00


	//----- nvinfo : EIATTR_KPARAM_INFO
	.align		4
.L_13:
        /*0018*/ 	.byte	0x04, 0x17
        /*001a*/ 	.short	(.L_15 - .L_14)
.L_14:
        /*001c*/ 	.word	0x00000000
        /*0020*/ 	.short	0x0001
        /*0022*/ 	.short	0x0008
        /*0024*/ 	.byte	0x00, 0xf5, 0x21, 0x00


	//----- nvinfo : EIATTR_KPARAM_INFO
	.align		4
.L_15:
        /*0028*/ 	.byte	0x04, 0x17
        /*002a*/ 	.short	(.L_17 - .L_16)
.L_16:
        /*002c*/ 	.word	0x00000000
        /*0030*/ 	.short	0x0000
        /*0032*/ 	.short	0x0000
        /*0034*/ 	.byte	0x00, 0xf5, 0x21, 0x00


	//----- nvinfo : EIATTR_SPARSE_MMA_MASK
	.align		4
.L_17:
        /*0038*/ 	.byte	0x03, 0x50
        /*003a*/ 	.short	0x0000


	//----- nvinfo : EIATTR_MAXREG_COUNT
	.align		4
        /*003c*/ 	.byte	0x03, 0x1b
        /*003e*/ 	.short	0x00ff


	//----- nvinfo : EIATTR_MERCURY_ISA_VERSION
	.align		4
        /*0040*/ 	.byte	0x03, 0x5f
        /*0042*/ 	.short	0x0101


	//----- nvinfo : EIATTR_VRC_CTA_INIT_COUNT
	.align		4
        /*0044*/ 	.byte	0x02, 0x4a
	.zero		1
	.zero		1


	//----- nvinfo : EIATTR_EXIT_INSTR_OFFSETS
	.align		4
        /*0048*/ 	.byte	0x04, 0x1c
        /*004a*/ 	.short	(.L_19 - .L_18)


	//   ....[0]....
.L_18:
        /*004c*/ 	.word	0x00000d20


	//   ....[1]....
        /*0050*/ 	.word	0x00000dd0


	//----- nvinfo : EIATTR_CRS_STACK_SIZE
	.align		4
.L_19:
        /*0054*/ 	.byte	0x04, 0x1e
        /*0056*/ 	.short	(.L_21 - .L_20)
.L_20:
        /*0058*/ 	.word	0x00000000


	//----- nvinfo : EIATTR_CBANK_PARAM_SIZE
	.align		4
.L_21:
        /*005c*/ 	.byte	0x03, 0x19
        /*005e*/ 	.short	0x0018


	//----- nvinfo : EIATTR_PARAM_CBANK
	.align		4
        /*0060*/ 	.byte	0x04, 0x0a
        /*0062*/ 	.short	(.L_23 - .L_22)
	.align		4
.L_22:
        /*0064*/ 	.word	index@(.nv.constant0._Z9gpu_applyPK1NPKfPf)
        /*0068*/ 	.short	0x0380
        /*006a*/ 	.short	0x0018


	//----- nvinfo : EIATTR_SW_WAR
	.align		4
.L_23:
        /*006c*/ 	.byte	0x04, 0x36
        /*006e*/ 	.short	(.L_25 - .L_24)
.L_24:
        /*0070*/ 	.word	0x00000008
.L_25:


//--------------------- .nv.callgraph             --------------------------
	.section	.nv.callgraph,"",@"SHT_CUDA_CALLGRAPH"
	.align	4
	.sectionentsize	8
	.align		4
        /*0000*/ 	.word	0x00000000
	.align		4
        /*0004*/ 	.word	0xffffffff
	.align		4
        /*0008*/ 	.word	0x00000000
	.align		4
        /*000c*/ 	.word	0xfffffffe
	.align		4
        /*0010*/ 	.word	0x00000000
	.align		4
        /*0014*/ 	.word	0xfffffffd
	.align		4
        /*0018*/ 	.word	0x00000000
	.align		4
        /*001c*/ 	.word	0xfffffffc


//--------------------- .text._Z9gpu_applyPK1NPKfPf --------------------------
	.section	.text._Z9gpu_applyPK1NPKfPf,"ax",@progbits
	.align	128
        .global         _Z9gpu_applyPK1NPKfPf
        .type           _Z9gpu_applyPK1NPKfPf,@function
        .size           _Z9gpu_applyPK1NPKfPf,(.L_x_25 - _Z9gpu_applyPK1NPKfPf)
        .other          _Z9gpu_applyPK1NPKfPf,@"STO_CUDA_ENTRY STV_DEFAULT"
_Z9gpu_applyPK1NPKfPf:
.text._Z9gpu_applyPK1NPKfPf:
[----:B------:R-:W-:Y:S08]  /*0000*/  LDC R1, c[0x0][0x37c] ;  /* 0x0000df00ff017b82 */ /* 0x000ff00000000800 */
[----:B------:R-:W0:Y:S01]  /*0010*/  LDC.64 R2, c[0x0][0x380] ;  /* 0x0000e000ff027b82 */ /* 0x000e220000000a00 */
[----:B------:R-:W0:Y:S02]  /*0020*/  LDCU.64 UR4, c[0x0][0x358] ;  /* 0x00006b00ff0477ac */ /* 0x000e240008000a00 */
[----:B0-----:R-:W2:Y:S02]  /*0030*/  LDG.E R2, desc[UR4][R2.64] ;  /* 0x0000000402027981 */ /* 0x001ea4000c1e1900 */
[----:B--2---:R-:W0:Y:S08]  /*0040*/  I2F.F64 R4, R2 ;  /* 0x0000000200047312 */ /* 0x004e300000201c00 */
[----:B0-----:R-:W0:Y:S01]  /*0050*/  MUFU.RCP64H R7, R5 ;  /* 0x0000000500077308 */ /* 0x001e220000001800 */
[----:B------:R-:W-:-:S04]  /*0060*/  IADD3 R6, PT, PT, R5, 0x300402, RZ ;  /* 0x0030040205067810 */ /* 0x000fc80007ffe0ff */
[----:B------:R-:W-:Y:S02]  /*0070*/  FSETP.GEU.AND P0, PT, |R6|, 5.8789094863358348022e-39, PT ;  /* 0x004004020600780b */ /* 0x000fe40003f0e200 */
[----:B0-----:R-:W-:-:S08]  /*0080*/  DFMA R8, -R4, R6, 1 ;  /* 0x3ff000000408742b */ /* 0x001fd00000000106 */
[----:B------:R-:W-:-:S08]  /*0090*/  DFMA R8, R8, R8, R8 ;  /* 0x000000080808722b */ /* 0x000fd00000000008 */
[----:B------:R-:W-:-:S08]  /*00a0*/  DFMA R8, R6, R8, R6 ;  /* 0x000000080608722b */ /* 0x000fd00000000006 */
[----:B------:R-:W-:-:S08]  /*00b0*/  DFMA R10, -R4, R8, 1 ;  /* 0x3ff00000040a742b */ /* 0x000fd00000000108 */
[----:B------:R-:W-:Y:S01]  /*00c0*/  DFMA R8, R8, R10, R8 ;  /* 0x0000000a0808722b */ /* 0x000fe20000000008 */
[----:B------:R-:W-:Y:S10]  /*00d0*/  @P0 BRA `(.L_x_0) ;  /* 0x0000000000200947 */ /* 0x000ff40003800000 */
[----:B------:R-:W-:Y:S01]  /*00e0*/  LOP3.LUT R0, R5, 0x7fffffff, RZ, 0xc0, !PT ;  /* 0x7fffffff05007812 */ /* 0x000fe200078ec0ff */
[----:B------:R-:W-:Y:S01]  /*00f0*/  IMAD.MOV.U32 R6, RZ, RZ, R4 ;  /* 0x000000ffff067224 */ /* 0x000fe200078e0004 */
[----:B------:R-:W-:Y:S02]  /*0100*/  MOV R7, R5 ;  /* 0x0000000500077202 */ /* 0x000fe40000000f00 */
[----:B------:R-:W-:Y:S01]  /*0110*/  MOV R8, 0x140 ;  /* 0x0000014000087802 */ /* 0x000fe20000000f00 */
[----:B------:R-:W-:-:S07]  /*0120*/  VIADD R12, R0, 0xfff00000 ;  /* 0xfff00000000c7836 */ /* 0x000fce0000000000 */
[----:B------:R-:W-:Y:S05]  /*0130*/  CALL.REL.NOINC `($__internal_0_$__cuda_sm20_dblrcp_rn_slowpath_v3) ;  /* 0x0000000c00287944 */ /* 0x000fea0003c00000 */
[----:B------:R-:W-:Y:S01]  /*0140*/  MOV R8, R10 ;  /* 0x0000000a00087202 */ /* 0x000fe20000000f00 */
[----:B------:R-:W-:-:S07]  /*0150*/  IMAD.MOV.U32 R9, RZ, RZ, R11 ;  /* 0x000000ffff097224 */ /* 0x000fce00078e000b */
.L_x_0:
[----:B------:R-:W0:Y:S02]  /*0160*/  LDC.64 R2, c[0x0][0x380] ;  /* 0x0000e000ff027b82 */ /* 0x000e240000000a00 */
[----:B0-----:R-:W2:Y:S01]  /*0170*/  LDG.E R2, desc[UR4][R2.64+0x4] ;  /* 0x0000040402027981 */ /* 0x001ea2000c1e1900 */
[----:B------:R-:W-:Y:S08]  /*0180*/  F2F.F32.F64 R0, R8 ;  /* 0x0000000800007310 */ /* 0x000ff00000301000 */
        /* <DEDUP_REMOVED lines=16> */
.L_x_1:
[----:B------:R-:W0:Y:S02]  /*0290*/  LDC.64 R16, c[0x0][0x380] ;  /* 0x0000e000ff107b82 */ /* 0x000e240000000a00 */
[----:B0-----:R-:W2:Y:S02]  /*02a0*/  LDG.E R3, desc[UR4][R16.64+0x8] ;  /* 0x0000080410037981 */ /* 0x001ea4000c1e1900 */
[----:B--2---:R-:W0:Y:S08]  /*02b0*/  I2F.F64 R6, R3 ;  /* 0x0000000300067312 */ /* 0x004e300000201c00 */
[----:B0-----:R-:W0:Y:S01]  /*02c0*/  MUFU.RCP64H R9, R7 ;  /* 0x0000000700097308 */ /* 0x001e220000001800 */
[----:B------:R-:W-:-:S04]  /*02d0*/  IADD3 R8, PT, PT, R7, 0x300402, RZ ;  /* 0x0030040207087810 */ /* 0x000fc80007ffe0ff */
[----:B------:R-:W-:Y:S02]  /*02e0*/  FSETP.GEU.AND P0, PT, |R8|, 5.8789094863358348022e-39, PT ;  /* 0x004004020800780b */ /* 0x000fe40003f0e200 */
[----:B0-----:R-:W-:-:S08]  /*02f0*/  DFMA R4, -R6, R8, 1 ;  /* 0x3ff000000604742b */ /* 0x001fd00000000108 */
[----:B------:R-:W-:-:S08]  /*0300*/  DFMA R4, R4, R4, R4 ;  /* 0x000000040404722b */ /* 0x000fd00000000004 */
[----:B------:R-:W-:Y:S02]  /*0310*/  DFMA R12, R8, R4, R8 ;  /* 0x00000004080c722b */ /* 0x000fe40000000008 */
[----:B------:R0:W1:Y:S06]  /*0320*/  F2F.F32.F64 R4, R10 ;  /* 0x0000000a00047310 */ /* 0x00006c0000301000 */
[----:B------:R-:W-:-:S08]  /*0330*/  DFMA R14, -R6, R12, 1 ;  /* 0x3ff00000060e742b */ /* 0x000fd0000000010c */
[----:B------:R-:W-:Y:S01]  /*0340*/  DFMA R12, R12, R14, R12 ;  /* 0x0000000e0c0c722b */ /* 0x000fe2000000000c */
[----:B01----:R-:W-:Y:S10]  /*0350*/  @P0 BRA `(.L_x_2) ;  /* 0x0000000000180947 */ /* 0x003ff40003800000 */
[----:B------:R-:W-:Y:S02]  /*0360*/  LOP3.LUT R5, R7, 0x7fffffff, RZ, 0xc0, !PT ;  /* 0x7fffffff07057812 */ /* 0x000fe400078ec0ff */
[----:B------:R-:W-:-:S03]  /*0370*/  MOV R8, 0x3a0 ;  /* 0x000003a000087802 */ /* 0x000fc60000000f00 */
[----:B------:R-:W-:-:S07]  /*0380*/  VIADD R12, R5, 0xfff00000 ;  /* 0xfff00000050c7836 */ /* 0x000fce0000000000 */
[----:B------:R-:W-:Y:S05]  /*0390*/  CALL.REL.NOINC `($__internal_0_$__cuda_sm20_dblrcp_rn_slowpath_v3) ;  /* 0x0000000800907944 */ /* 0x000fea0003c00000 */
[----:B------:R-:W-:Y:S01]  /*03a0*/  MOV R12, R10 ;  /* 0x0000000a000c7202 */ /* 0x000fe20000000f00 */
[----:B------:R-:W-:-:S07]  /*03b0*/  IMAD.MOV.U32 R13, RZ, RZ, R11 ;  /* 0x000000ffff0d7224 */ /* 0x000fce00078e000b */
.L_x_2:
[----:B------:R-:W-:Y:S01]  /*03c0*/  FMUL R9, R0, R0 ;  /* 0x0000000000097220 */ /* 0x000fe20000400000 */
[----:B------:R0:W1:Y:S04]  /*03d0*/  F2F.F32.F64 R5, R12 ;  /* 0x0000000c00057310 */ /* 0x0000680000301000 */
[----:B------:R-:W-:-:S04]  /*03e0*/  IADD3 R0, PT, PT, R9, 0x1800000, RZ ;  /* 0x0180000009007810 */ /* 0x000fc80007ffe0ff */
[----:B------:R-:W-:-:S04]  /*03f0*/  LOP3.LUT R0, R0, 0x7f800000, RZ, 0xc0, !PT ;  /* 0x7f80000000007812 */ /* 0x000fc800078ec0ff */
[----:B------:R-:W-:-:S13]  /*0400*/  ISETP.GT.U32.AND P0, PT, R0, 0x1ffffff, PT ;  /* 0x01ffffff0000780c */ /* 0x000fda0003f04070 */
[----:B01----:R-:W-:Y:S05]  /*0410*/  @P0 BRA `(.L_x_3) ;  /* 0x0000000000140947 */ /* 0x003fea0003800000 */
[----:B------:R-:W-:Y:S01]  /*0420*/  IMAD.MOV.U32 R0, RZ, RZ, R9 ;  /* 0x000000ffff007224 */ /* 0x000fe200078e0009 */
[----:B------:R-:W-:-:S07]  /*0430*/  MOV R8, 0x450 ;  /* 0x0000045000087802 */ /* 0x000fce0000000f00 */
[----:B------:R-:W-:Y:S05]  /*0440*/  CALL.REL.NOINC `($__internal_1_$__cuda_sm20_rcp_rn_f32_slowpath) ;  /* 0x0000000800f87944 */ /* 0x000fea0003c00000 */
[----:B------:R-:W-:Y:S01]  /*0450*/  MOV R6, R12 ;  /* 0x0000000c00067202 */ /* 0x000fe20000000f00 */
[----:B------:R-:W-:Y:S06]  /*0460*/  BRA `(.L_x_4) ;  /* 0x0000000000107947 */ /* 0x000fec0003800000 */
.L_x_3:
[----:B------:R-:W0:Y:S02]  /*0470*/  MUFU.RCP R6, R9 ;  /* 0x0000000900067308 */ /* 0x000e240000001000 */
[----:B0-----:R-:W-:-:S04]  /*0480*/  FFMA R0, R9, R6, -1 ;  /* 0xbf80000009007423 */ /* 0x001fc80000000006 */
[----:B------:R-:W-:-:S04]  /*0490*/  FADD.FTZ R7, -R0, -RZ ;  /* 0x800000ff00077221 */ /* 0x000fc80000010100 */
[----:B------:R-:W-:-:S07]  /*04a0*/  FFMA R6, R6, R7, R6 ;  /* 0x0000000706067223 */ /* 0x000fce0000000006 */
.L_x_4:
[----:B------:R-:W-:-:S05]  /*04b0*/  FMUL R4, R4, R4 ;  /* 0x0000000404047220 */ /* 0x000fca0000400000 */
[----:B------:R-:W-:-:S04]  /*04c0*/  IADD3 R0, PT, PT, R4, 0x1800000, RZ ;  /* 0x0180000004007810 */ /* 0x000fc80007ffe0ff */
[----:B------:R-:W-:-:S04]  /*04d0*/  LOP3.LUT R0, R0, 0x7f800000, RZ, 0xc0, !PT ;  /* 0x7f80000000007812 */ /* 0x000fc800078ec0ff */
[----:B------:R-:W-:-:S13]  /*04e0*/  ISETP.GT.U32.AND P0, PT, R0, 0x1ffffff, PT ;  /* 0x01ffffff0000780c */ /* 0x000fda0003f04070 */
[----:B------:R-:W-:Y:S05]  /*04f0*/  @P0 BRA `(.L_x_5) ;  /* 0x0000000000140947 */ /* 0x000fea0003800000 */
[----:B------:R-:W-:Y:S01]  /*0500*/  IMAD.MOV.U32 R0, RZ, RZ, R4 ;  /* 0x000000ffff007224 */ /* 0x000fe200078e0004 */
[----:B------:R-:W-:-:S07]  /*0510*/  MOV R8, 0x530 ;  /* 0x0000053000087802 */ /* 0x000fce0000000f00 */
[----:B------:R-:W-:Y:S05]  /*0520*/  CALL.REL.NOINC `($__internal_1_$__cuda_sm20_rcp_rn_f32_slowpath) ;  /* 0x0000000800c07944 */ /* 0x000fea0003c00000 */
[----:B------:R-:W-:Y:S01]  /*0530*/  MOV R7, R12 ;  /* 0x0000000c00077202 */ /* 0x000fe20000000f00 */
[----:B------:R-:W-:Y:S06]  /*0540*/  BRA `(.L_x_6) ;  /* 0x0000000000107947 */ /* 0x000fec0003800000 */
.L_x_5:
[----:B------:R-:W0:Y:S02]  /*0550*/  MUFU.RCP R7, R4 ;  /* 0x0000000400077308 */ /* 0x000e240000001000 */
[----:B0-----:R-:W-:-:S04]  /*0560*/  FFMA R0, R4, R7, -1 ;  /* 0xbf80000004007423 */ /* 0x001fc80000000007 */
[----:B------:R-:W-:-:S04]  /*0570*/  FADD.FTZ R0, -R0, -RZ ;  /* 0x800000ff00007221 */ /* 0x000fc80000010100 */
[----:B------:R-:W-:-:S07]  /*0580*/  FFMA R7, R7, R0, R7 ;  /* 0x0000000007077223 */ /* 0x000fce0000000007 */
.L_x_6:
        /* <DEDUP_REMOVED lines=8> */
[----:B------:R-:W-:Y:S05]  /*0610*/  BRA `(.L_x_8) ;  /* 0x0000000000107947 */ /* 0x000fea0003800000 */
.L_x_7:
[----:B------:R-:W0:Y:S02]  /*0620*/  MUFU.RCP R12, R9 ;  /* 0x00000009000c7308 */ /* 0x000e240000001000 */
[----:B0-----:R-:W-:-:S04]  /*0630*/  FFMA R0, R9, R12, -1 ;  /* 0xbf80000009007423 */ /* 0x001fc8000000000c */
[----:B------:R-:W-:-:S04]  /*0640*/  FADD.FTZ R5, -R0, -RZ ;  /* 0x800000ff00057221 */ /* 0x000fc80000010100 */
[----:B------:R-:W-:-:S07]  /*0650*/  FFMA R12, R12, R5, R12 ;  /* 0x000000050c0c7223 */ /* 0x000fce000000000c */
.L_x_8:
[----:B------:R-:W0:Y:S01]  /*0660*/  S2R R9, SR_CTAID.X ;  /* 0x0000000000097919 */ /* 0x000e220000002500 */
[----:B------:R-:W1:Y:S01]  /*0670*/  LDC.64 R4, c[0x0][0x388] ;  /* 0x0000e200ff047b82 */ /* 0x000e620000000a00 */
[----:B------:R-:W0:Y:S01]  /*0680*/  S2R R0, SR_TID.X ;  /* 0x0000000000007919 */ /* 0x000e220000002100 */
[----:B------:R-:W2:Y:S01]  /*0690*/  S2R R8, SR_CTAID.Y ;  /* 0x0000000000087919 */ /* 0x000ea20000002600 */
[----:B------:R-:W2:Y:S01]  /*06a0*/  S2R R11, SR_TID.Y ;  /* 0x00000000000b7919 */ /* 0x000ea20000002200 */
[----:B------:R-:W3:Y:S01]  /*06b0*/  S2R R10, SR_CTAID.Z ;  /* 0x00000000000a7919 */ /* 0x000ee20000002700 */
[----:B------:R-:W3:Y:S01]  /*06c0*/  S2R R13, SR_TID.Z ;  /* 0x00000000000d7919 */ /* 0x000ee20000002300 */
[----:B0-----:R-:W-:Y:S02]  /*06d0*/  IMAD R9, R9, 0x5, R0 ;  /* 0x0000000509097824 */ /* 0x001fe400078e0200 */
[----:B--2---:R-:W-:-:S04]  /*06e0*/  IMAD R0, R8, 0x5, R11 ;  /* 0x0000000508007824 */ /* 0x004fc800078e020b */
[----:B------:R-:W-:Y:S02]  /*06f0*/  IMAD R2, R2, R9, R0 ;  /* 0x0000000902027224 */ /* 0x000fe400078e0200 */
[----:B---3--:R-:W-:-:S04]  /*0700*/  IMAD R8, R10, 0x5, R13 ;  /* 0x000000050a087824 */ /* 0x008fc800078e020d */
[----:B------:R-:W-:-:S04]  /*0710*/  IMAD R21, R3, R2, R8 ;  /* 0x0000000203157224 */ /* 0x000fc800078e0208 */
[----:B-1----:R-:W-:-:S05]  /*0720*/  IMAD.WIDE R16, R21, 0x4, R4 ;  /* 0x0000000415107825 */ /* 0x002fca00078e0204 */
[----:B------:R0:W2:Y:S01]  /*0730*/  LDG.E R18, desc[UR4][R16.64] ;  /* 0x0000000410127981 */ /* 0x0000a2000c1e1900 */
[----:B------:R-:W-:Y:S01]  /*0740*/  FMUL R12, R12, 10000 ;  /* 0x461c40000c0c7820 */ /* 0x000fe20000400000 */
[----:B------:R-:W-:Y:S01]  /*0750*/  FADD R3, R7, R6 ;  /* 0x0000000607037221 */ /* 0x000fe20000000000 */
[----:B------:R-:W-:-:S03]  /*0760*/  ISETP.GE.AND P0, PT, R9, 0x1, PT ;  /* 0x000000010900780c */ /* 0x000fc60003f06270 */
[----:B------:R-:W-:Y:S02]  /*0770*/  FADD R13, R3, R12 ;  /* 0x0000000c030d7221 */ /* 0x000fe40000000000 */
[----:B------:R-:W0:Y:S02]  /*0780*/  LDC.64 R2, c[0x0][0x390] ;  /* 0x0000e400ff027b82 */ /* 0x000e240000000a00 */
[----:B------:R-:W1:Y:S02]  /*0790*/  F2F.F64.F32 R10, R13 ;  /* 0x0000000d000a7310 */ /* 0x000e640000201800 */
[----:B-1----:R-:W-:-:S04]  /*07a0*/  DFMA R14, R10, 2, RZ ;  /* 0x400000000a0e782b */ /* 0x002fc800000000ff */
[----:B------:R-:W1:Y:S01]  /*07b0*/  LDC.64 R10, c[0x0][0x380] ;  /* 0x0000e000ff0a7b82 */ /* 0x000e620000000a00 */
[----:B0-----:R-:W-:Y:S01]  /*07c0*/  IMAD.WIDE R16, R21, 0x4, R2 ;  /* 0x0000000415107825 */ /* 0x001fe200078e0202 */
[----:B--2---:R-:W0:Y:S02]  /*07d0*/  F2F.F64.F32 R18, R18 ;  /* 0x0000001200127310 */ /* 0x004e240000201800 */
[----:B0-----:R-:W-:-:S06]  /*07e0*/  DMUL R14, R14, R18 ;  /* 0x000000120e0e7228 */ /* 0x001fcc0000000000 */
[----:B------:R-:W0:Y:S02]  /*07f0*/  F2F.F32.F64 R23, R14 ;  /* 0x0000000e00177310 */ /* 0x000e240000301000 */
[----:B0-----:R0:W-:Y:S04]  /*0800*/  STG.E desc[UR4][R16.64], R23 ;  /* 0x0000001710007986 */ /* 0x0011e8000c101904 */
[----:B-1----:R-:W2:Y:S04]  /*0810*/  @P0 LDG.E R19, desc[UR4][R10.64+0x4] ;  /* 0x000004040a130981 */ /* 0x002ea8000c1e1900 */
[----:B------:R-:W3:Y:S01]  /*0820*/  @P0 LDG.E R13, desc[UR4][R10.64+0x8] ;  /* 0x000008040a0d0981 */ /* 0x000ee2000c1e1900 */
[----:B------:R-:W-:-:S05]  /*0830*/  @P0 IADD3 R18, PT, PT, R9, -0x1, RZ ;  /* 0xffffffff09120810 */ /* 0x000fca0007ffe0ff */
[----:B--2---:R-:W-:-:S05]  /*0840*/  @P0 IMAD R18, R19, R18, R0 ;  /* 0x0000001213120224 */ /* 0x004fca00078e0200 */
[-C--:B------:R-:W-:Y:S01]  /*0850*/  @P0 IADD3 R20, PT, PT, R19, R18.reuse, RZ ;  /* 0x0000001213140210 */ /* 0x080fe20007ffe0ff */
[----:B---3--:R-:W-:-:S04]  /*0860*/  @P0 IMAD R19, R13, R18, R8 ;  /* 0x000000120d130224 */ /* 0x008fc800078e0208 */
[----:B------:R-:W-:Y:S02]  /*0870*/  @P0 IMAD R13, R13, R20, R8 ;  /* 0x000000140d0d0224 */ /* 0x000fe400078e0208 */
[----:B------:R-:W-:-:S04]  /*0880*/  @P0 IMAD.WIDE R14, R19, 0x4, R4 ;  /* 0x00000004130e0825 */ /* 0x000fc800078e0204 */
[----:B------:R-:W-:Y:S02]  /*0890*/  @P0 IMAD.WIDE R18, R13, 0x4, R2 ;  /* 0x000000040d120825 */ /* 0x000fe400078e0202 */
[----:B------:R-:W2:Y:S04]  /*08a0*/  @P0 LDG.E R15, desc[UR4][R14.64] ;  /* 0x000000040e0f0981 */ /* 0x000ea8000c1e1900 */
[----:B0-----:R-:W2:Y:S02]  /*08b0*/  @P0 LDG.E R16, desc[UR4][R18.64] ;  /* 0x0000000412100981 */ /* 0x001ea4000c1e1900 */
[----:B--2---:R-:W-:-:S05]  /*08c0*/  @P0 FFMA R13, R15, -R6, R16 ;  /* 0x800000060f0d0223 */ /* 0x004fca0000000010 */
[----:B------:R0:W-:Y:S04]  /*08d0*/  @P0 STG.E desc[UR4][R18.64], R13 ;  /* 0x0000000d12000986 */ /* 0x0001e8000c101904 */
[----:B------:R-:W2:Y:S01]  /*08e0*/  LDG.E R16, desc[UR4][R10.64] ;  /* 0x000000040a107981 */ /* 0x000ea2000c1e1900 */
[----:B------:R-:W-:Y:S01]  /*08f0*/  BSSY.RECONVERGENT B0, `(.L_x_9) ;  /* 0x0000011000007945 */ /* 0x000fe20003800200 */
[----:B------:R-:W-:Y:S01]  /*0900*/  ISETP.NE.AND P1, PT, R0, RZ, PT ;  /* 0x000000ff0000720c */ /* 0x000fe20003f25270 */
[----:B--2---:R-:W-:-:S05]  /*0910*/  VIADD R16, R16, 0xffffffff ;  /* 0xffffffff10107836 */ /* 0x004fca0000000000 */
[----:B------:R-:W-:-:S13]  /*0920*/  ISETP.GE.AND P0, PT, R9, R16, PT ;  /* 0x000000100900720c */ /* 0x000fda0003f06270 */
[----:B0-----:R-:W-:Y:S05]  /*0930*/  @P0 BRA `(.L_x_10) ;  /* 0x0000000000300947 */ /* 0x001fea0003800000 */
[----:B------:R-:W2:Y:S04]  /*0940*/  LDG.E R14, desc[UR4][R10.64+0x4] ;  /* 0x000004040a0e7981 */ /* 0x000ea8000c1e1900 */
[----:B------:R-:W3:Y:S01]  /*0950*/  LDG.E R13, desc[UR4][R10.64+0x8] ;  /* 0x000008040a0d7981 */ /* 0x000ee2000c1e1900 */
[----:B--2---:R-:W-:-:S05]  /*0960*/  IMAD R15, R9, R14, R0 ;  /* 0x0000000e090f7224 */ /* 0x004fca00078e0200 */
[-C--:B------:R-:W-:Y:S01]  /*0970*/  IADD3 R14, PT, PT, R14, R15.reuse, RZ ;  /* 0x0000000f0e0e7210 */ /* 0x080fe20007ffe0ff */
[----:B---3--:R-:W-:-:S04]  /*0980*/  IMAD R15, R13, R15, R8 ;  /* 0x0000000f0d0f7224 */ /* 0x008fc800078e0208 */
[----:B------:R-:W-:Y:S02]  /*0990*/  IMAD R17, R13, R14, R8 ;  /* 0x0000000e0d117224 */ /* 0x000fe400078e0208 */
[----:B------:R-:W-:-:S04]  /*09a0*/  IMAD.WIDE R14, R15, 0x4, R2 ;  /* 0x000000040f0e7825 */ /* 0x000fc800078e0202 */
[----:B------:R-:W-:Y:S01]  /*09b0*/  IMAD.WIDE R16, R17, 0x4, R4 ;  /* 0x0000000411107825 */ /* 0x000fe200078e0204 */
[----:B------:R-:W2:Y:S05]  /*09c0*/  LDG.E R18, desc[UR4][R14.64] ;  /* 0x000000040e127981 */ /* 0x000eaa000c1e1900 */
[----:B------:R-:W2:Y:S02]  /*09d0*/  LDG.E R17, desc[UR4][R16.64] ;  /* 0x0000000410117981 */ /* 0x000ea4000c1e1900 */
[----:B--2---:R-:W-:-:S05]  /*09e0*/  FFMA R13, R17, -R6, R18 ;  /* 0x80000006110d7223 */ /* 0x004fca0000000012 */
[----:B------:R0:W-:Y:S02]  /*09f0*/  STG.E desc[UR4][R14.64], R13 ;  /* 0x0000000d0e007986 */ /* 0x0001e4000c101904 */
.L_x_10:
[----:B------:R-:W-:Y:S05]  /*0a00*/  BSYNC.RECONVERGENT B0 ;  /* 0x0000000000007941 */ /* 0x000fea0003800200 */
.L_x_9:
[----:B------:R-:W-:Y:S04]  /*0a10*/  BSSY.RECONVERGENT B0, `(.L_x_11) ;  /* 0x000000e000007945 */ /* 0x000fe80003800200 */
[----:B------:R-:W-:Y:S05]  /*0a20*/  @!P1 BRA `(.L_x_12) ;  /* 0x0000000000309947 */ /* 0x000fea0003800000 */
[----:B------:R-:W2:Y:S04]  /*0a30*/  LDG.E R6, desc[UR4][R10.64+0x4] ;  /* 0x000004040a067981 */ /* 0x000ea8000c1e1900 */
[----:B0-----:R-:W3:Y:S01]  /*0a40*/  LDG.E R13, desc[UR4][R10.64+0x8] ;  /* 0x000008040a0d7981 */ /* 0x001ee2000c1e1900 */
[----:B--2---:R-:W-:-:S05]  /*0a50*/  IMAD R6, R9, R6, R0 ;  /* 0x0000000609067224 */ /* 0x004fca00078e0200 */
[----:B------:R-:W-:-:S05]  /*0a60*/  IADD3 R6, PT, PT, R6, -0x1, RZ ;  /* 0xffffffff06067810 */ /* 0x000fca0007ffe0ff */
[----:B---3--:R-:W-:-:S04]  /*0a70*/  IMAD R6, R13, R6, R8 ;  /* 0x000000060d067224 */ /* 0x008fc800078e0208 */
[----:B------:R-:W-:Y:S02]  /*0a80*/  IMAD.IADD R17, R13, 0x1, R6 ;  /* 0x000000010d117824 */ /* 0x000fe400078e0206 */
[----:B------:R-:W-:-:S04]  /*0a90*/  IMAD.WIDE R14, R6, 0x4, R4 ;  /* 0x00000004060e7825 */ /* 0x000fc800078e0204 */
[----:B------:R-:W-:Y:S02]  /*0aa0*/  IMAD.WIDE R16, R17, 0x4, R2 ;  /* 0x0000000411107825 */ /* 0x000fe400078e0202 */
[----:B------:R-:W2:Y:S04]  /*0ab0*/  LDG.E R14, desc[UR4][R14.64] ;  /* 0x000000040e0e7981 */ /* 0x000ea8000c1e1900 */
[----:B------:R-:W2:Y:S02]  /*0ac0*/  LDG.E R13, desc[UR4][R16.64] ;  /* 0x00000004100d7981 */ /* 0x000ea4000c1e1900 */
[----:B--2---:R-:W-:-:S05]  /*0ad0*/  FFMA R13, R14, -R7, R13 ;  /* 0x800000070e0d7223 */ /* 0x004fca000000000d */
[----:B------:R1:W-:Y:S02]  /*0ae0*/  STG.E desc[UR4][R16.64], R13 ;  /* 0x0000000d10007986 */ /* 0x0003e4000c101904 */
.L_x_12:
[----:B------:R-:W-:Y:S05]  /*0af0*/  BSYNC.RECONVERGENT B0 ;  /* 0x0000000000007941 */ /* 0x000fea0003800200 */
.L_x_11:
[----:B------:R-:W0:Y:S01]  /*0b00*/  LDG.E R6, desc[UR4][R10.64+0x4] ;  /* 0x000004040a067981 */ /* 0x000e22000c1e1900 */
[----:B------:R-:W-:Y:S01]  /*0b10*/  BSSY.RECONVERGENT B0, `(.L_x_13) ;  /* 0x000000f000007945 */ /* 0x000fe20003800200 */
[----:B------:R-:W-:Y:S02]  /*0b20*/  ISETP.NE.AND P1, PT, R8, RZ, PT ;  /* 0x000000ff0800720c */ /* 0x000fe40003f25270 */
[----:B01----:R-:W-:-:S04]  /*0b30*/  IADD3 R13, PT, PT, R6, -0x1, RZ ;  /* 0xffffffff060d7810 */ /* 0x003fc80007ffe0ff */
[----:B------:R-:W-:-:S13]  /*0b40*/  ISETP.GE.AND P0, PT, R0, R13, PT ;  /* 0x0000000d0000720c */ /* 0x000fda0003f06270 */
[----:B------:R-:W-:Y:S05]  /*0b50*/  @P0 BRA `(.L_x_14) ;  /* 0x0000000000280947 */ /* 0x000fea0003800000 */
[----:B------:R-:W2:Y:S01]  /*0b60*/  LDG.E R13, desc[UR4][R10.64+0x8] ;  /* 0x000008040a0d7981 */ /* 0x000ea2000c1e1900 */
[----:B------:R-:W-:-:S04]  /*0b70*/  IMAD R6, R9, R6, R0 ;  /* 0x0000000609067224 */ /* 0x000fc800078e0200 */
[----:B--2---:R-:W-:-:S04]  /*0b80*/  IMAD R6, R13, R6, R8 ;  /* 0x000000060d067224 */ /* 0x004fc800078e0208 */
[----:B------:R-:W-:Y:S01]  /*0b90*/  IMAD.WIDE R16, R6, 0x4, R2 ;  /* 0x0000000406107825 */ /* 0x000fe200078e0202 */
[----:B------:R-:W-:-:S04]  /*0ba0*/  IADD3 R15, PT, PT, R13, R6, RZ ;  /* 0x000000060d0f7210 */ /* 0x000fc80007ffe0ff */
[----:B------:R-:W2:Y:S01]  /*0bb0*/  LDG.E R13, desc[UR4][R16.64] ;  /* 0x00000004100d7981 */ /* 0x000ea2000c1e1900 */
[----:B------:R-:W-:-:S06]  /*0bc0*/  IMAD.WIDE R14, R15, 0x4, R4 ;  /* 0x000000040f0e7825 */ /* 0x000fcc00078e0204 */
[----:B------:R-:W2:Y:S02]  /*0bd0*/  LDG.E R14, desc[UR4][R14.64] ;  /* 0x000000040e0e7981 */ /* 0x000ea4000c1e1900 */
[----:B--2---:R-:W-:-:S05]  /*0be0*/  FFMA R13, R14, -R7, R13 ;  /* 0x800000070e0d7223 */ /* 0x004fca000000000d */
[----:B------:R0:W-:Y:S02]  /*0bf0*/  STG.E desc[UR4][R16.64], R13 ;  /* 0x0000000d10007986 */ /* 0x0001e4000c101904 */
.L_x_14:
[----:B------:R-:W-:Y:S05]  /*0c00*/  BSYNC.RECONVERGENT B0 ;  /* 0x0000000000007941 */ /* 0x000fea0003800200 */
.L_x_13:
[----:B------:R-:W-:Y:S04]  /*0c10*/  BSSY.RECONVERGENT B0, `(.L_x_15) ;  /* 0x000000d000007945 */ /* 0x000fe80003800200 */
[----:B------:R-:W-:Y:S05]  /*0c20*/  @!P1 BRA `(.L_x_16) ;  /* 0x00000000002c9947 */ /* 0x000fea0003800000 */
[----:B------:R-:W2:Y:S04]  /*0c30*/  LDG.E R6, desc[UR4][R10.64+0x4] ;  /* 0x000004040a067981 */ /* 0x000ea8000c1e1900 */
[----:B------:R-:W3:Y:S01]  /*0c40*/  LDG.E R7, desc[UR4][R10.64+0x8] ;  /* 0x000008040a077981 */ /* 0x000ee2000c1e1900 */
[----:B--2---:R-:W-:-:S04]  /*0c50*/  IMAD R6, R9, R6, R0 ;  /* 0x0000000609067224 */ /* 0x004fc800078e0200 */
[----:B---3--:R-:W-:-:S04]  /*0c60*/  IMAD R7, R7, R6, R8 ;  /* 0x0000000607077224 */ /* 0x008fc800078e0208 */
[C---:B0-----:R-:W-:Y:S02]  /*0c70*/  VIADD R13, R7.reuse, 0xffffffff ;  /* 0xffffffff070d7836 */ /* 0x041fe40000000000 */
[----:B------:R-:W-:-:S04]  /*0c80*/  IMAD.WIDE R14, R7, 0x4, R2 ;  /* 0x00000004070e7825 */ /* 0x000fc800078e0202 */
[----:B------:R-:W-:Y:S02]  /*0c90*/  IMAD.WIDE R6, R13, 0x4, R4 ;  /* 0x000000040d067825 */ /* 0x000fe400078e0204 */
[----:B------:R-:W2:Y:S04]  /*0ca0*/  LDG.E R13, desc[UR4][R14.64] ;  /* 0x000000040e0d7981 */ /* 0x000ea8000c1e1900 */
[----:B------:R-:W2:Y:S02]  /*0cb0*/  LDG.E R7, desc[UR4][R6.64] ;  /* 0x0000000406077981 */ /* 0x000ea4000c1e1900 */
[----:B--2---:R-:W-:-:S05]  /*0cc0*/  FFMA R13, -R12, R7, R13 ;  /* 0x000000070c0d7223 */ /* 0x004fca000000010d */
[----:B------:R1:W-:Y:S02]  /*0cd0*/  STG.E desc[UR4][R14.64], R13 ;  /* 0x0000000d0e007986 */ /* 0x0003e4000c101904 */
.L_x_16:
[----:B------:R-:W-:Y:S05]  /*0ce0*/  BSYNC.RECONVERGENT B0 ;  /* 0x0000000000007941 */ /* 0x000fea0003800200 */
.L_x_15:
[----:B------:R-:W0:Y:S02]  /*0cf0*/  LDG.E R7, desc[UR4][R10.64+0x8] ;  /* 0x000008040a077981 */ /* 0x000e24000c1e1900 */
[----:B01----:R-:W-:-:S04]  /*0d00*/  IADD3 R13, PT, PT, R7, -0x1, RZ ;  /* 0xffffffff070d7810 */ /* 0x003fc80007ffe0ff */
[----:B------:R-:W-:-:S13]  /*0d10*/  ISETP.GE.AND P0, PT, R8, R13, PT ;  /* 0x0000000d0800720c */ /* 0x000fda0003f06270 */
[----:B------:R-:W-:Y:S05]  /*0d20*/  @P0 EXIT ;  /* 0x000000000000094d */ /* 0x000fea0003800000 */
[----:B------:R-:W2:Y:S02]  /*0d30*/  LDG.E R10, desc[UR4][R10.64+0x4] ;  /* 0x000004040a0a7981 */ /* 0x000ea4000c1e1900 */
[----:B--2---:R-:W-:-:S04]  /*0d40*/  IMAD R0, R9, R10, R0 ;  /* 0x0000000a09007224 */ /* 0x004fc800078e0200 */
[----:B------:R-:W-:-:S04]  /*0d50*/  IMAD R7, R7, R0, R8 ;  /* 0x0000000007077224 */ /* 0x000fc800078e0208 */
[C---:B------:R-:W-:Y:S01]  /*0d60*/  IMAD.WIDE R2, R7.reuse, 0x4, R2 ;  /* 0x0000000407027825 */ /* 0x040fe200078e0202 */
[----:B------:R-:W-:-:S04]  /*0d70*/  IADD3 R9, PT, PT, R7, 0x1, RZ ;  /* 0x0000000107097810 */ /* 0x000fc80007ffe0ff */
[----:B------:R-:W2:Y:S01]  /*0d80*/  LDG.E R7, desc[UR4][R2.64] ;  /* 0x0000000402077981 */ /* 0x000ea2000c1e1900 */
[----:B------:R-:W-:-:S06]  /*0d90*/  IMAD.WIDE R4, R9, 0x4, R4 ;  /* 0x0000000409047825 */ /* 0x000fcc00078e0204 */
[----:B------:R-:W2:Y:S02]  /*0da0*/  LDG.E R5, desc[UR4][R4.64] ;  /* 0x0000000404057981 */ /* 0x000ea4000c1e1900 */
[----:B--2---:R-:W-:-:S05]  /*0db0*/  FFMA R7, -R12, R5, R7 ;  /* 0x000000050c077223 */ /* 0x004fca0000000107 */
[----:B------:R-:W-:Y:S01]  /*0dc0*/  STG.E desc[UR4][R2.64], R7 ;  /* 0x0000000702007986 */ /* 0x000fe2000c101904 */
[----:B------:R-:W-:Y:S05]  /*0dd0*/  EXIT ;  /* 0x000000000000794d */ /* 0x000fea0003800000 */
        .weak           $__internal_0_$__cuda_sm20_dblrcp_rn_slowpath_v3
        .type           $__internal_0_$__cuda_sm20_dblrcp_rn_slowpath_v3,@function
        .size           $__internal_0_$__cuda_sm20_dblrcp_rn_slowpath_v3,($__internal_1_$__cuda_sm20_rcp_rn_f32_slowpath - $__internal_0_$__cuda_sm20_dblrcp_rn_slowpath_v3)
$__internal_0_$__cuda_sm20_dblrcp_rn_slowpath_v3:
[----:B------:R-:W-:-:S14]  /*0de0*/  DSETP.GTU.AND P0, PT, |R6|, +INF , PT ;  /* 0x7ff000000600742a */ /* 0x000fdc0003f0c200 */
[----:B------:R-:W-:Y:S05]  /*0df0*/  @P0 BRA `(.L_x_17) ;  /* 0x00000000007c0947 */ /* 0x000fea0003800000 */
[----:B------:R-:W-:-:S05]  /*0e00*/  LOP3.LUT R9, R7, 0x7fffffff, RZ, 0xc0, !PT ;  /* 0x7fffffff07097812 */ /* 0x000fca00078ec0ff */
[----:B------:R-:W-:-:S05]  /*0e10*/  VIADD R5, R9, 0xffffffff ;  /* 0xffffffff09057836 */ /* 0x000fca0000000000 */
[----:B------:R-:W-:-:S13]  /*0e20*/  ISETP.GE.U32.AND P0, PT, R5, 0x7fefffff, PT ;  /* 0x7fefffff0500780c */ /* 0x000fda0003f06070 */
[----:B------:R-:W-:Y:S02]  /*0e30*/  @P0 LOP3.LUT R11, R7, 0x7ff00000, RZ, 0x3c, !PT ;  /* 0x7ff00000070b0812 */ /* 0x000fe400078e3cff */
[----:B------:R-:W-:Y:S01]  /*0e40*/  @P0 MOV R10, RZ ;  /* 0x000000ff000a0202 */ /* 0x000fe20000000f00 */
[----:B------:R-:W-:Y:S06]  /*0e50*/  @P0 BRA `(.L_x_18) ;  /* 0x00000000006c0947 */ /* 0x000fec0003800000 */
[----:B------:R-:W-:-:S13]  /*0e60*/  ISETP.GE.U32.AND P0, PT, R9, 0x1000001, PT ;  /* 0x010000010900780c */ /* 0x000fda0003f06070 */
[----:B------:R-:W-:Y:S05]  /*0e70*/  @!P0 BRA `(.L_x_19) ;  /* 0x0000000000348947 */ /* 0x000fea0003800000 */
[----:B------:R-:W-:Y:S01]  /*0e80*/  IADD3 R11, PT, PT, R7, -0x3fe00000, RZ ;  /* 0xc0200000070b7810 */ /* 0x000fe20007ffe0ff */
[----:B------:R-:W-:-:S03]  /*0e90*/  IMAD.MOV.U32 R10, RZ, RZ, R6 ;  /* 0x000000ffff0a7224 */ /* 0x000fc600078e0006 */
[----:B------:R-:W0:Y:S03]  /*0ea0*/  MUFU.RCP64H R13, R11 ;  /* 0x0000000b000d7308 */ /* 0x000e260000001800 */
[----:B0-----:R-:W-:-:S08]  /*0eb0*/  DFMA R14, -R10, R12, 1 ;  /* 0x3ff000000a0e742b */ /* 0x001fd0000000010c */
[----:B------:R-:W-:-:S08]  /*0ec0*/  DFMA R14, R14, R14, R14 ;  /* 0x0000000e0e0e722b */ /* 0x000fd0000000000e */
[----:B------:R-:W-:-:S08]  /*0ed0*/  DFMA R14, R12, R14, R12 ;  /* 0x0000000e0c0e722b */ /* 0x000fd0000000000c */
[----:B------:R-:W-:-:S08]  /*0ee0*/  DFMA R12, -R10, R14, 1 ;  /* 0x3ff000000a0c742b */ /* 0x000fd0000000010e */
[----:B------:R-:W-:-:S08]  /*0ef0*/  DFMA R12, R14, R12, R14 ;  /* 0x0000000c0e0c722b */ /* 0x000fd0000000000e */
[----:B------:R-:W-:-:S08]  /*0f00*/  DMUL R12, R12, 2.2250738585072013831e-308 ;  /* 0x001000000c0c7828 */ /* 0x000fd00000000000 */
[----:B------:R-:W-:-:S08]  /*0f10*/  DFMA R6, -R6, R12, 1 ;  /* 0x3ff000000606742b */ /* 0x000fd0000000010c */
[----:B------:R-:W-:-:S08]  /*0f20*/  DFMA R6, R6, R6, R6 ;  /* 0x000000060606722b */ /* 0x000fd00000000006 */
[----:B------:R-:W-:Y:S01]  /*0f30*/  DFMA R10, R12, R6, R12 ;  /* 0x000000060c0a722b */ /* 0x000fe2000000000c */
[----:B------:R-:W-:Y:S10]  /*0f40*/  BRA `(.L_x_18) ;  /* 0x0000000000307947 */ /* 0x000ff40003800000 */
.L_x_19:
[----:B------:R-:W-:Y:S01]  /*0f50*/  DMUL R6, R6, 8.11296384146066816958e+31 ;  /* 0x4690000006067828 */ /* 0x000fe20000000000 */
[----:B------:R-:W-:-:S05]  /*0f60*/  MOV R10, R12 ;  /* 0x0000000c000a7202 */ /* 0x000fca0000000f00 */
[----:B------:R-:W0:Y:S02]  /*0f70*/  MUFU.RCP64H R11, R7 ;  /* 0x00000007000b7308 */ /* 0x000e240000001800 */
[----:B0-----:R-:W-:-:S08]  /*0f80*/  DFMA R12, -R6, R10, 1 ;  /* 0x3ff00000060c742b */ /* 0x001fd0000000010a */
[----:B------:R-:W-:-:S08]  /*0f90*/  DFMA R12, R12, R12, R12 ;  /* 0x0000000c0c0c722b */ /* 0x000fd0000000000c */
[----:B------:R-:W-:-:S08]  /*0fa0*/  DFMA R12, R10, R12, R10 ;  /* 0x0000000c0a0c722b */ /* 0x000fd0000000000a */
[----:B------:R-:W-:-:S08]  /*0fb0*/  DFMA R10, -R6, R12, 1 ;  /* 0x3ff00000060a742b */ /* 0x000fd0000000010c */
[----:B------:R-:W-:-:S08]  /*0fc0*/  DFMA R10, R12, R10, R12 ;  /* 0x0000000a0c0a722b */ /* 0x000fd0000000000c */
[----:B------:R-:W-:Y:S01]  /*0fd0*/  DMUL R10, R10, 8.11296384146066816958e+31 ;  /* 0x469000000a0a7828 */ /* 0x000fe20000000000 */
[----:B------:R-:W-:Y:S10]  /*0fe0*/  BRA `(.L_x_18) ;  /* 0x0000000000087947 */ /* 0x000ff40003800000 */
.L_x_17:
[----:B------:R-:W-:Y:S02]  /*0ff0*/  LOP3.LUT R11, R7, 0x80000, RZ, 0xfc, !PT ;  /* 0x00080000070b7812 */ /* 0x000fe400078efcff */
[----:B------:R-:W-:-:S07]  /*1000*/  MOV R10, R6 ;  /* 0x00000006000a7202 */ /* 0x000fce0000000f00 */
.L_x_18:
[----:B------:R-:W-:-:S04]  /*1010*/  IMAD.MOV.U32 R9, RZ, RZ, 0x0 ;  /* 0x00000000ff097424 */ /* 0x000fc800078e00ff */
[----:B------:R-:W-:Y:S05]  /*1020*/  RET.REL.NODEC R8 `(_Z9gpu_applyPK1NPKfPf) ;  /* 0xffffffec08f47950 */ /* 0x000fea0003c3ffff */
        .weak           $__internal_1_$__cuda_sm20_rcp_rn_f32_slowpath
        .type           $__internal_1_$__cuda_sm20_rcp_rn_f32_slowpath,@function
        .size           $__internal_1_$__cuda_sm20_rcp_rn_f32_slowpath,(.L_x_25 - $__internal_1_$__cuda_sm20_rcp_rn_f32_slowpath)
$__internal_1_$__cuda_sm20_rcp_rn_f32_slowpath:
[----:B------:R-:W-:-:S04]  /*1030*/  SHF.L.U32 R9, R0, 0x1, RZ ;  /* 0x0000000100097819 */ /* 0x000fc800000006ff */
[----:B------:R-:W-:-:S04]  /*1040*/  SHF.R.U32.HI R14, RZ, 0x18, R9 ;  /* 0x00000018ff0e7819 */ /* 0x000fc80000011609 */
[----:B------:R-:W-:-:S13]  /*1050*/  ISETP.NE.U32.AND P0, PT, R14, RZ, PT ;  /* 0x000000ff0e00720c */ /* 0x000fda0003f05070 */
[----:B------:R-:W-:Y:S05]  /*1060*/  @P0 BRA `(.L_x_20) ;  /* 0x00000000002c0947 */ /* 0x000fea0003800000 */
[----:B------:R-:W-:-:S04]  /*1070*/  SHF.L.U32 R9, R0, 0x1, RZ ;  /* 0x0000000100097819 */ /* 0x000fc800000006ff */
[----:B------:R-:W-:-:S13]  /*1080*/  ISETP.NE.AND P0, PT, R9, RZ, PT ;  /* 0x000000ff0900720c */ /* 0x000fda0003f05270 */
[----:B------:R2:W3:Y:S01]  /*1090*/  @!P0 MUFU.RCP R9, R0 ;  /* 0x0000000000098308 */ /* 0x0004e20000001000 */
[----:B------:R-:W-:Y:S05]  /*10a0*/  @!P0 BRA `(.L_x_21) ;  /* 0x0000000000a48947 */ /* 0x000fea0003800000 */
[----:B------:R-:W-:-:S04]  /*10b0*/  FFMA R10, R0, 1.84467440737095516160e+19, RZ ;  /* 0x5f800000000a7823 */ /* 0x000fc800000000ff */
[----:B---3--:R-:W2:Y:S02]  /*10c0*/  MUFU.RCP R9, R10 ;  /* 0x0000000a00097308 */ /* 0x008ea40000001000 */
[----:B--2---:R-:W-:-:S04]  /*10d0*/  FFMA R0, R10, R9, -1 ;  /* 0xbf8000000a007423 */ /* 0x004fc80000000009 */
[----:B------:R-:W-:-:S04]  /*10e0*/  FADD.FTZ R0, -R0, -RZ ;  /* 0x800000ff00007221 */ /* 0x000fc80000010100 */
[----:B------:R-:W-:-:S04]  /*10f0*/  FFMA R0, R9, R0, R9 ;  /* 0x0000000009007223 */ /* 0x000fc80000000009 */
[----:B------:R-:W-:Y:S01]  /*1100*/  FFMA R9, R0, 1.84467440737095516160e+19, RZ ;  /* 0x5f80000000097823 */ /* 0x000fe200000000ff */
[----:B------:R-:W-:Y:S06]  /*1110*/  BRA `(.L_x_21) ;  /* 0x0000000000887947 */ /* 0x000fec0003800000 */
.L_x_20:
[----:B------:R-:W-:-:S05]  /*1120*/  VIADD R16, R14, 0xffffff03 ;  /* 0xffffff030e107836 */ /* 0x000fca0000000000 */
[----:B------:R-:W-:-:S13]  /*1130*/  ISETP.GT.U32.AND P0, PT, R16, 0x1, PT ;  /* 0x000000011000780c */ /* 0x000fda0003f04070 */
[----:B------:R-:W-:Y:S05]  /*1140*/  @P0 BRA `(.L_x_22) ;  /* 0x0000000000780947 */ /* 0x000fea0003800000 */
[----:B------:R-:W-:Y:S02]  /*1150*/  LOP3.LUT R9, R0, 0x7fffff, RZ, 0xc0, !PT ;  /* 0x007fffff00097812 */ /* 0x000fe400078ec0ff */
[----:B------:R-:W-:Y:S02]  /*1160*/  MOV R13, 0x3 ;  /* 0x00000003000d7802 */ /* 0x000fe40000000f00 */
[----:B------:R-:W-:Y:S02]  /*1170*/  LOP3.LUT R9, R9, 0x3f800000, RZ, 0xfc, !PT ;  /* 0x3f80000009097812 */ /* 0x000fe400078efcff */
[----:B------:R-:W-:Y:S02]  /*1180*/  SHF.L.U32 R13, R13, R16, RZ ;  /* 0x000000100d0d7219 */ /* 0x000fe400000006ff */
[----:B------:R-:W0:Y:S02]  /*1190*/  MUFU.RCP R10, R9 ;  /* 0x00000009000a7308 */ /* 0x000e240000001000 */
[----:B0-----:R-:W-:-:S04]  /*11a0*/  FFMA R11, R9, R10, -1 ;  /* 0xbf800000090b7423 */ /* 0x001fc8000000000a */
[----:B------:R-:W-:-:S04]  /*11b0*/  FADD.FTZ R11, -R11, -RZ ;  /* 0x800000ff0b0b7221 */ /* 0x000fc80000010100 */
[CCC-:B------:R-:W-:Y:S01]  /*11c0*/  FFMA.RM R12, R10.reuse, R11.reuse, R10.reuse ;  /* 0x0000000b0a0c7223 */ /* 0x1c0fe2000000400a */
[----:B------:R-:W-:-:S04]  /*11d0*/  FFMA.RP R11, R10, R11, R10 ;  /* 0x0000000b0a0b7223 */ /* 0x000fc8000000800a */
[C---:B------:R-:W-:Y:S02]  /*11e0*/  LOP3.LUT R10, R12.reuse, 0x7fffff, RZ, 0xc0, !PT ;  /* 0x007fffff0c0a7812 */ /* 0x040fe400078ec0ff */
[----:B------:R-:W-:Y:S02]  /*11f0*/  FSETP.NEU.FTZ.AND P0, PT, R12, R11, PT ;  /* 0x0000000b0c00720b */ /* 0x000fe40003f1d000 */
[----:B------:R-:W-:Y:S02]  /*1200*/  LOP3.LUT R10, R10, 0x800000, RZ, 0xfc, !PT ;  /* 0x008000000a0a7812 */ /* 0x000fe400078efcff */
[----:B------:R-:W-:Y:S02]  /*1210*/  SEL R11, RZ, 0xffffffff, !P0 ;  /* 0xffffffffff0b7807 */ /* 0x000fe40004000000 */
[----:B------:R-:W-:Y:S02]  /*1220*/  LOP3.LUT R13, R13, R10, RZ, 0xc0, !PT ;  /* 0x0000000a0d0d7212 */ /* 0x000fe400078ec0ff */
[----:B------:R-:W-:-:S02]  /*1230*/  IADD3 R11, PT, PT, -R11, RZ, RZ ;  /* 0x000000ff0b0b7210 */ /* 0x000fc40007ffe1ff */
[-C--:B------:R-:W-:Y:S02]  /*1240*/  SHF.R.U32.HI R13, RZ, R16.reuse, R13 ;  /* 0x00000010ff0d7219 */ /* 0x080fe4000001160d */
[----:B------:R-:W-:Y:S02]  /*1250*/  LOP3.LUT P1, RZ, R11, R16, R10, 0xf8, !PT ;  /* 0x000000100bff7212 */ /* 0x000fe4000782f80a */
[C---:B------:R-:W-:Y:S02]  /*1260*/  LOP3.LUT P0, RZ, R13.reuse, 0x1, RZ, 0xc0, !PT ;  /* 0x000000010dff7812 */ /* 0x040fe4000780c0ff */
[----:B------:R-:W-:-:S04]  /*1270*/  LOP3.LUT P2, RZ, R13, 0x2, RZ, 0xc0, !PT ;  /* 0x000000020dff7812 */ /* 0x000fc8000784c0ff */
[----:B------:R-:W-:Y:S02]  /*1280*/  PLOP3.LUT P0, PT, P0, P1, P2, 0xe0, 0x0 ;  /* 0x000000000000781c */ /* 0x000fe40000703c20 */
[----:B------:R-:W-:Y:S02]  /*1290*/  LOP3.LUT P1, RZ, R0, 0x7fffff, RZ, 0xc0, !PT ;  /* 0x007fffff00ff7812 */ /* 0x000fe4000782c0ff */
[----:B------:R-:W-:-:S05]  /*12a0*/  SEL R9, RZ, 0x1, !P0 ;  /* 0x00000001ff097807 */ /* 0x000fca0004000000 */
[----:B------:R-:W-:-:S05]  /*12b0*/  IMAD.MOV R9, RZ, RZ, -R9 ;  /* 0x000000ffff097224 */ /* 0x000fca00078e0a09 */
[----:B------:R-:W-:Y:S02]  /*12c0*/  ISETP.GE.AND P0, PT, R9, RZ, PT ;  /* 0x000000ff0900720c */ /* 0x000fe40003f06270 */
[----:B------:R-:W-:-:S04]  /*12d0*/  IADD3 R9, PT, PT, R14, -0xfc, RZ ;  /* 0xffffff040e097810 */ /* 0x000fc80007ffe0ff */
[----:B------:R-:W-:-:S07]  /*12e0*/  SHF.R.U32.HI R9, RZ, R9, R10 ;  /* 0x00000009ff097219 */ /* 0x000fce000001160a */
[----:B------:R-:W-:-:S05]  /*12f0*/  @!P0 IADD3 R9, PT, PT, R9, 0x1, RZ ;  /* 0x0000000109098810 */ /* 0x000fca0007ffe0ff */
[----:B------:R-:W-:-:S05]  /*1300*/  @!P1 IMAD.SHL.U32 R9, R9, 0x2, RZ ;  /* 0x0000000209099824 */ /* 0x000fca00078e00ff */
[----:B------:R-:W-:Y:S01]  /*1310*/  LOP3.LUT R9, R9, 0x80000000, R0, 0xf8, !PT ;  /* 0x8000000009097812 */ /* 0x000fe200078ef800 */
[----:B------:R-:W-:Y:S06]  /*1320*/  BRA `(.L_x_21) ;  /* 0x0000000000047947 */ /* 0x000fec0003800000 */
.L_x_22:
[----:B------:R0:W1:Y:S02]  /*1330*/  MUFU.RCP R9, R0 ;  /* 0x0000000000097308 */ /* 0x0000640000001000 */
.L_x_21:
[----:B-1-3--:R-:W-:Y:S01]  /*1340*/  MOV R12, R9 ;  /* 0x00000009000c7202 */ /* 0x00afe20000000f00 */
[----:B------:R-:W-:-:S04]  /*1350*/  HFMA2 R9, -RZ, RZ, 0, 0 ;  /* 0x00000000ff097431 */ /* 0x000fc800000001ff */
[----:B0-2---:R-:W-:Y:S05]  /*1360*/  RET.REL.NODEC R8 `(_Z9gpu_applyPK1NPKfPf) ;  /* 0xffffffec08247950 */ /* 0x005fea0003c3ffff */
.L_x_23:
[----:B------:R-:W-:-:S00]  /*1370*/  BRA `(.L_x_23) ;  /* 0xfffffffc00fc7947 */ /* 0x000fc0000383ffff */
[----:B------:R-:W-:-:S00]  /*1380*/  NOP ;  /* 0x0000000000007918 */ /* 0x000fc00000000000 */
[----:B------:R-:W-:-:S00]  /*1390*/  NOP ;  /* 0x0000000000007918 */ /* 0x000fc00000000000 */
[----:B------:R-:W-:-:S00]  /*13a0*/  NOP ;  /* 0x0000000000007918 */ /* 0x000fc00000000000 */
[----:B------:R-:W-:-:S00]  /*13b0*/  NOP ;  /* 0x0000000000007918 */ /* 0x000fc00000000000 */
[----:B------:R-:W-:-:S00]  /*13c0*/  NOP ;  /* 0x0000000000007918 */ /* 0x000fc00000000000 */
[----:B------:R-:W-:-:S00]  /*13d0*/  NOP ;  /* 0x0000000000007918 */ /* 0x000fc00000000000 */
[----:B------:R-:W-:-:S00]  /*13e0*/  NOP ;  /* 0x0000000000007918 */ /* 0x000fc00000000000 */
[----:B------:R-:W-:-:S00]  /*13f0*/  NOP ;  /* 0x0000000000007918 */ /* 0x000fc00000000000 */
.L_x_25:


//--------------------- .nv.shared.reserved.0     --------------------------
	.section	.nv.shared.reserved.0,"aw",@nobits
	.weak		__nv_reservedSMEM_offset_0_alias
	.size		__nv_reservedSMEM_offset_0_alias, 0, 64
	.other		__nv_reservedSMEM_offset_0_alias,@"STO_CUDA_RESERVED_SHARED STV_DEFAULT"
__nv_reservedSMEM_offset_0_alias:
	.zero		0
	.zero		64


//--------------------- .nv.constant0._Z9gpu_applyPK1NPKfPf --------------------------
	.section	.nv.constant0._Z9gpu_applyPK1NPKfPf,"a",@progbits
	.sectionflags	@""
	.align	4
.nv.constant0._Z9gpu_applyPK1NPKfPf:
	.zero		920


//--------------------- SYMBOLS --------------------------

	.type		.nv.reservedSmem.offset0,@object
	.size		.nv.reservedSmem.offset0,0x4
